//
// Generated by NVIDIA NVVM Compiler
//
// Compiler Build ID: CL-36424714
// Cuda compilation tools, release 13.0, V13.0.88
// Based on NVVM 20.0.0
//

.version 9.0
.target sm_100
.address_size 64

	// .globl	_Z17TiledMatMulKernelPKfS0_Pfiii

.visible .entry _Z17TiledMatMulKernelPKfS0_Pfiii(
	.param .u64 .ptr .align 1 _Z17TiledMatMulKernelPKfS0_Pfiii_param_0,
	.param .u64 .ptr .align 1 _Z17TiledMatMulKernelPKfS0_Pfiii_param_1,
	.param .u64 .ptr .align 1 _Z17TiledMatMulKernelPKfS0_Pfiii_param_2,
	.param .u32 _Z17TiledMatMulKernelPKfS0_Pfiii_param_3,
	.param .u32 _Z17TiledMatMulKernelPKfS0_Pfiii_param_4,
	.param .u32 _Z17TiledMatMulKernelPKfS0_Pfiii_param_5
)
{


	ret;

}


// ===== COMPILED SASS (sm_100) =====

	.target	sm_100

	.elftype	@"ET_EXEC"


//--------------------- .note.nv.tkinfo           --------------------------
	.section	.note.nv.tkinfo,"",@"SHT_NOTE"
	.sectionflags	@"SHF_NOTE_NV_TKINFO"
	.tkinfo
        /*0018*/ 	.word	0x00000002
        /*0030*/ 	.string	""
        /*0030*/ 	.string	"ptxas"
        /*0030*/ 	.string	"Cuda compilation tools, release 13.0, V13.0.88"
        /*0030*/ 	.string	"Build cuda_13.0.r13.0/compiler.36424714_0"
        /*0030*/ 	.string	"-arch sm_100 -m 64 "



//--------------------- .note.nv.cuinfo           --------------------------
	.section	.note.nv.cuinfo,"",@"SHT_NOTE"
	.sectionflags	@"SHF_NOTE_NV_CUINFO"
        /*0018*/ 	.short	0x0002
        /*001a*/ 	.short	0x0064
        /*001c*/ 	.short	0x0082
	.zero		2


//--------------------- .nv.info                  --------------------------
	.section	.nv.info,"",@"SHT_CUDA_INFO"
	.align	4


	//----- nvinfo : EIATTR_REGCOUNT
	.align		4
        /*0000*/ 	.byte	0x04, 0x2f
        /*0002*/ 	.short	(.L_1 - .L_0)
	.align		4
.L_0:
        /*0004*/ 	.word	index@(_Z17TiledMatMulKernelPKfS0_Pfiii)
        /*0008*/ 	.word	0x00000004


	//----- nvinfo : EIATTR_FRAME_SIZE
	.align		4
.L_1:
        /*000c*/ 	.byte	0x04, 0x11
        /*000e*/ 	.short	(.L_3 - .L_2)
	.align		4
.L_2:
        /*0010*/ 	.word	index@(_Z17TiledMatMulKernelPKfS0_Pfiii)
        /*0014*/ 	.word	0x00000000


	//----- nvinfo : EIATTR_MIN_STACK_SIZE
	.align		4
.L_3:
        /*0018*/ 	.byte	0x04, 0x12
        /*001a*/ 	.short	(.L_5 - .L_4)
	.align		4
.L_4:
        /*001c*/ 	.word	index@(_Z17TiledMatMulKernelPKfS0_Pfiii)
        /*0020*/ 	.word	0x00000000
.L_5:


//--------------------- .nv.compat                --------------------------
	.section	.nv.compat,"",@"SHT_CUDA_COMPAT_INFO"
	.align	4
        /*0000*/ 	.byte	0x02, 0x09, 0x00, 0x00, 0x02, 0x02, 0x01, 0x00, 0x02, 0x05, 0x05, 0x00, 0x03, 0x07, 0x01, 0x01
        /*0010*/ 	.byte	0x02, 0x03, 0x00, 0x00, 0x02, 0x06, 0x01, 0x00, 0x04, 0x0b, 0x08, 0x00, 0x09, 0x00, 0x00, 0x00
        /*0020*/ 	.byte	0x00, 0x00, 0x00, 0x00


//--------------------- .nv.info._Z17TiledMatMulKernelPKfS0_Pfiii --------------------------
	.section	.nv.info._Z17TiledMatMulKernelPKfS0_Pfiii,"",@"SHT_CUDA_INFO"
	.sectionflags	@""
	.align	4


	//----- nvinfo : EIATTR_CUDA_API_VERSION
	.align		4
        /*0000*/ 	.byte	0x04, 0x37
        /*0002*/ 	.short	(.L_7 - .L_6)
.L_6:
        /*0004*/ 	.word	0x00000082


	//----- nvinfo : EIATTR_KPARAM_INFO
	.align		4
.L_7:
        /*0008*/ 	.byte	0x04, 0x17
        /*000a*/ 	.short	(.L_9 - .L_8)
.L_8:
        /*000c*/ 	.word	0x00000000
        /*0010*/ 	.short	0x0005
        /*0012*/ 	.short	0x0020
        /*0014*/ 	.byte	0x00, 0xf0, 0x11, 0x00


	//----- nvinfo : EIATTR_KPARAM_INFO
	.align		4
.L_9:
        /*0018*/ 	.byte	0x04, 0x17
        /*001a*/ 	.short	(.L_11 - .L_10)
.L_10:
        /*001c*/ 	.word	0x00000000
        /*0020*/ 	.short	0x0004
        /*0022*/ 	.short	0x001c
        /*0024*/ 	.byte	0x00, 0xf0, 0x11, 0x00


	//----- nvinfo : EIATTR_KPARAM_INFO
	.align		4
.L_11:
        /*0028*/ 	.byte	0x04, 0x17
        /*002a*/ 	.short	(.L_13 - .L_12)
.L_12:
        /*002c*/ 	.word	0x00000000
        /*0030*/ 	.short	0x0003
        /*0032*/ 	.short	0x0018
        /*0034*/ 	.byte	0x00, 0xf0, 0x11, 0x00


	//----- nvinfo : EIATTR_KPARAM_INFO
	.align		4
.L_13:
        /*0038*/ 	.byte	0x04, 0x17
        /*003a*/ 	.short	(.L_15 - .L_14)
.L_14:
        /*003c*/ 	.word	0x00000000
        /*0040*/ 	.short	0x0002
        /*0042*/ 	.short	0x0010
        /*0044*/ 	.byte	0x00, 0xf5, 0x21, 0x00


	//----- nvinfo : EIATTR_KPARAM_INFO
	.align		4
.L_15:
        /*0048*/ 	.byte	0x04, 0x17
        /*004a*/ 	.short	(.L_17 - .L_16)
.L_16:
        /*004c*/ 	.word	0x00000000
        /*0050*/ 	.short	0x0001
        /*0052*/ 	.short	0x0008
        /*0054*/ 	.byte	0x00, 0xf5, 0x21, 0x00


	//----- nvinfo : EIATTR_KPARAM_INFO
	.align		4
.L_17:
        /*0058*/ 	.byte	0x04, 0x17
        /*005a*/ 	.short	(.L_19 - .L_18)
.L_18:
        /*005c*/ 	.word	0x00000000
        /*0060*/ 	.short	0x0000
        /*0062*/ 	.short	0x0000
        /*0064*/ 	.byte	0x00, 0xf5, 0x21, 0x00


	//----- nvinfo : EIATTR_SPARSE_MMA_MASK
	.align		4
.L_19:
        /*0068*/ 	.byte	0x03, 0x50
        /*006a*/ 	.short	0x0000


	//----- nvinfo : EIATTR_MAXREG_COUNT
	.align		4
        /*006c*/ 	.byte	0x03, 0x1b
        /*006e*/ 	.short	0x00ff


	//----- nvinfo : EIATTR_MERCURY_ISA_VERSION
	.align		4
        /*0070*/ 	.byte	0x03, 0x5f
        /*0072*/ 	.short	0x0101


	//----- nvinfo : EIATTR_VRC_CTA_INIT_COUNT
	.align		4
        /*0074*/ 	.byte	0x02, 0x4a
	.zero		1
	.zero		1


	//----- nvinfo : EIATTR_EXIT_INSTR_OFFSETS
	.align		4
        /*0078*/ 	.byte	0x04, 0x1c
        /*007a*/ 	.short	(.L_21 - .L_20)


	//   ....[0]....
.L_20:
        /*007c*/ 	.word	0x00000010


	//----- nvinfo : EIATTR_CBANK_PARAM_SIZE
	.align		4
.L_21:
        /*0080*/ 	.byte	0x03, 0x19
        /*0082*/ 	.short	0x0024


	//----- nvinfo : EIATTR_PARAM_CBANK
	.align		4
        /*0084*/ 	.byte	0x04, 0x0a
        /*0086*/ 	.short	(.L_23 - .L_22)
	.align		4
.L_22:
        /*0088*/ 	.word	index@(.nv.constant0._Z17TiledMatMulKernelPKfS0_Pfiii)
        /*008c*/ 	.short	0x0380
        /*008e*/ 	.short	0x0024


	//----- nvinfo : EIATTR_SW_WAR
	.align		4
.L_23:
        /*0090*/ 	.byte	0x04, 0x36
        /*0092*/ 	.short	(.L_25 - .L_24)
.L_24:
        /*0094*/ 	.word	0x00000008
.L_25:


//--------------------- .nv.callgraph             --------------------------
	.section	.nv.callgraph,"",@"SHT_CUDA_CALLGRAPH"
	.align	4
	.sectionentsize	8
	.align		4
        /*0000*/ 	.word	0x00000000
	.align		4
        /*0004*/ 	.word	0xffffffff
	.align		4
        /*0008*/ 	.word	0x00000000
	.align		4
        /*000c*/ 	.word	0xfffffffe
	.align		4
        /*0010*/ 	.word	0x00000000
	.align		4
        /*0014*/ 	.word	0xfffffffd
	.align		4
        /*0018*/ 	.word	0x00000000
	.align		4
        /*001c*/ 	.word	0xfffffffc


//--------------------- .text._Z17TiledMatMulKernelPKfS0_Pfiii --------------------------
	.section	.text._Z17TiledMatMulKernelPKfS0_Pfiii,"ax",@progbits
	.align	128
        .global         _Z17TiledMatMulKernelPKfS0_Pfiii
        .type           _Z17TiledMatMulKernelPKfS0_Pfiii,@function
        .size           _Z17TiledMatMulKernelPKfS0_Pfiii,(.L_x_1 - _Z17TiledMatMulKernelPKfS0_Pfiii)
        .other          _Z17TiledMatMulKernelPKfS0_Pfiii,@"STO_CUDA_ENTRY STV_DEFAULT"
_Z17TiledMatMulKernelPKfS0_Pfiii:
.text._Z17TiledMatMulKernelPKfS0_Pfiii:
[----:B------:R-:W-:Y:S01]  /*0000*/  LDC R1, c[0x0][0x37c] ;  /* 0x0000df00ff017b82 */ /* 0x000fe20000000800 */
[----:B------:R-:W-:Y:S05]  /*0010*/  EXIT ;  /* 0x000000000000794d */ /* 0x000fea0003800000 */
.L_x_0:
[----:B------:R-:W-:-:S00]  /*0020*/  BRA `(.L_x_0) ;  /* 0xfffffffc00fc7947 */ /* 0x000fc0000383ffff */
[----:B------:R-:W-:-:S00]  /*0030*/  NOP ;  /* 0x0000000000007918 */ /* 0x000fc00000000000 */
        /* <DEDUP_REMOVED lines=12> */
.L_x_1:


//--------------------- .nv.shared.reserved.0     --------------------------
	.section	.nv.shared.reserved.0,"aw",@nobits
	.weak		__nv_reservedSMEM_offset_0_alias
	.size		__nv_reservedSMEM_offset_0_alias, 0, 64
	.other		__nv_reservedSMEM_offset_0_alias,@"STO_CUDA_RESERVED_SHARED STV_DEFAULT"
__nv_reservedSMEM_offset_0_alias:
	.zero		0
	.zero		64


//--------------------- .nv.constant0._Z17TiledMatMulKernelPKfS0_Pfiii --------------------------
	.section	.nv.constant0._Z17TiledMatMulKernelPKfS0_Pfiii,"a",@progbits
	.sectionflags	@""
	.align	4
.nv.constant0._Z17TiledMatMulKernelPKfS0_Pfiii:
	.zero		932


//--------------------- SYMBOLS --------------------------

	.type		.nv.reservedSmem.offset0,@object
	.size		.nv.reservedSmem.offset0,0x4
